//
// Generated by NVIDIA NVVM Compiler
//
// Compiler Build ID: CL-36424714
// Cuda compilation tools, release 13.0, V13.0.88
// Based on NVVM 20.0.0
//

.version 9.0
.target sm_100
.address_size 64

	// .globl	_Z9transposePiS_ii

.visible .entry _Z9transposePiS_ii(
	.param .u64 .ptr .align 1 _Z9transposePiS_ii_param_0,
	.param .u64 .ptr .align 1 _Z9transposePiS_ii_param_1,
	.param .u32 _Z9transposePiS_ii_param_2,
	.param .u32 _Z9transposePiS_ii_param_3
)
{
	.reg .pred 	%p<4>;
	.reg .b32 	%r<16>;
	.reg .b64 	%rd<9>;

	ld.param.u64 	%rd1, [_Z9transposePiS_ii_param_0];
	ld.param.u64 	%rd2, [_Z9transposePiS_ii_param_1];
	ld.param.u32 	%r5, [_Z9transposePiS_ii_param_2];
	ld.param.u32 	%r4, [_Z9transposePiS_ii_param_3];
	mov.u32 	%r6, %ctaid.x;
	mov.u32 	%r7, %ntid.x;
	mov.u32 	%r8, %tid.x;
	mad.lo.s32 	%r1, %r6, %r7, %r8;
	mov.u32 	%r9, %ctaid.y;
	mov.u32 	%r10, %ntid.y;
	mov.u32 	%r11, %tid.y;
	mad.lo.s32 	%r12, %r9, %r10, %r11;
	setp.ge.u32 	%p1, %r1, %r4;
	setp.ge.u32 	%p2, %r12, %r5;
	or.pred  	%p3, %p1, %p2;
	@%p3 bra 	$L__BB0_2;
	cvta.to.global.u64 	%rd3, %rd1;
	cvta.to.global.u64 	%rd4, %rd2;
	mad.lo.s32 	%r13, %r4, %r12, %r1;
	mad.lo.s32 	%r14, %r5, %r1, %r12;
	mul.wide.s32 	%rd5, %r13, 4;
	add.s64 	%rd6, %rd3, %rd5;
	ld.global.u32 	%r15, [%rd6];
	mul.wide.s32 	%rd7, %r14, 4;
	add.s64 	%rd8, %rd4, %rd7;
	st.global.u32 	[%rd8], %r15;
$L__BB0_2:
	ret;

}


// ===== COMPILED SASS (sm_100) =====

	.target	sm_100

	.elftype	@"ET_EXEC"


//--------------------- .note.nv.tkinfo           --------------------------
	.section	.note.nv.tkinfo,"",@"SHT_NOTE"
	.sectionflags	@"SHF_NOTE_NV_TKINFO"
	.tkinfo
        /*0018*/ 	.word	0x00000002
        /*0030*/ 	.string	""
        /*0030*/ 	.string	"ptxas"
        /*0030*/ 	.string	"Cuda compilation tools, release 13.0, V13.0.88"
        /*0030*/ 	.string	"Build cuda_13.0.r13.0/compiler.36424714_0"
        /*0030*/ 	.string	"-arch sm_100 -m 64 "



//--------------------- .note.nv.cuinfo           --------------------------
	.section	.note.nv.cuinfo,"",@"SHT_NOTE"
	.sectionflags	@"SHF_NOTE_NV_CUINFO"
        /*0018*/ 	.short	0x0002
        /*001a*/ 	.short	0x0064
        /*001c*/ 	.short	0x0082
	.zero		2


//--------------------- .nv.info                  --------------------------
	.section	.nv.info,"",@"SHT_CUDA_INFO"
	.align	4


	//----- nvinfo : EIATTR_REGCOUNT
	.align		4
        /*0000*/ 	.byte	0x04, 0x2f
        /*0002*/ 	.short	(.L_1 - .L_0)
	.align		4
.L_0:
        /*0004*/ 	.word	index@(_Z9transposePiS_ii)
        /*0008*/ 	.word	0x0000000a


	//----- nvinfo : EIATTR_FRAME_SIZE
	.align		4
.L_1:
        /*000c*/ 	.byte	0x04, 0x11
        /*000e*/ 	.short	(.L_3 - .L_2)
	.align		4
.L_2:
        /*0010*/ 	.word	index@(_Z9transposePiS_ii)
        /*0014*/ 	.word	0x00000000


	//----- nvinfo : EIATTR_MIN_STACK_SIZE
	.align		4
.L_3:
        /*0018*/ 	.byte	0x04, 0x12
        /*001a*/ 	.short	(.L_5 - .L_4)
	.align		4
.L_4:
        /*001c*/ 	.word	index@(_Z9transposePiS_ii)
        /*0020*/ 	.word	0x00000000
.L_5:


//--------------------- .nv.compat                --------------------------
	.section	.nv.compat,"",@"SHT_CUDA_COMPAT_INFO"
	.align	4
        /*0000*/ 	.byte	0x02, 0x09, 0x00, 0x00, 0x02, 0x02, 0x01, 0x00, 0x02, 0x05, 0x05, 0x00, 0x03, 0x07, 0x01, 0x01
        /*0010*/ 	.byte	0x02, 0x03, 0x00, 0x00, 0x02, 0x06, 0x01, 0x00, 0x04, 0x0b, 0x08, 0x00, 0x09, 0x00, 0x00, 0x00
        /*0020*/ 	.byte	0x00, 0x00, 0x00, 0x00


//--------------------- .nv.info._Z9transposePiS_ii --------------------------
	.section	.nv.info._Z9transposePiS_ii,"",@"SHT_CUDA_INFO"
	.sectionflags	@""
	.align	4


	//----- nvinfo : EIATTR_CUDA_API_VERSION
	.align		4
        /*0000*/ 	.byte	0x04, 0x37
        /*0002*/ 	.short	(.L_7 - .L_6)
.L_6:
        /*0004*/ 	.word	0x00000082


	//----- nvinfo : EIATTR_KPARAM_INFO
	.align		4
.L_7:
        /*0008*/ 	.byte	0x04, 0x17
        /*000a*/ 	.short	(.L_9 - .L_8)
.L_8:
        /*000c*/ 	.word	0x00000000
        /*0010*/ 	.short	0x0003
        /*0012*/ 	.short	0x0014
        /*0014*/ 	.byte	0x00, 0xf0, 0x11, 0x00


	//----- nvinfo : EIATTR_KPARAM_INFO
	.align		4
.L_9:
        /*0018*/ 	.byte	0x04, 0x17
        /*001a*/ 	.short	(.L_11 - .L_10)
.L_10:
        /*001c*/ 	.word	0x00000000
        /*0020*/ 	.short	0x0002
        /*0022*/ 	.short	0x0010
        /*0024*/ 	.byte	0x00, 0xf0, 0x11, 0x00


	//----- nvinfo : EIATTR_KPARAM_INFO
	.align		4
.L_11:
        /*0028*/ 	.byte	0x04, 0x17
        /*002a*/ 	.short	(.L_13 - .L_12)
.L_12:
        /*002c*/ 	.word	0x00000000
        /*0030*/ 	.short	0x0001
        /*0032*/ 	.short	0x0008
        /*0034*/ 	.byte	0x00, 0xf5, 0x21, 0x00


	//----- nvinfo : EIATTR_KPARAM_INFO
	.align		4
.L_13:
        /*0038*/ 	.byte	0x04, 0x17
        /*003a*/ 	.short	(.L_15 - .L_14)
.L_14:
        /*003c*/ 	.word	0x00000000
        /*0040*/ 	.short	0x0000
        /*0042*/ 	.short	0x0000
        /*0044*/ 	.byte	0x00, 0xf5, 0x21, 0x00


	//----- nvinfo : EIATTR_SPARSE_MMA_MASK
	.align		4
.L_15:
        /*0048*/ 	.byte	0x03, 0x50
        /*004a*/ 	.short	0x0000


	//----- nvinfo : EIATTR_MAXREG_COUNT
	.align		4
        /*004c*/ 	.byte	0x03, 0x1b
        /*004e*/ 	.short	0x00ff


	//----- nvinfo : EIATTR_MERCURY_ISA_VERSION
	.align		4
        /*0050*/ 	.byte	0x03, 0x5f
        /*0052*/ 	.short	0x0101


	//----- nvinfo : EIATTR_VRC_CTA_INIT_COUNT
	.align		4
        /*0054*/ 	.byte	0x02, 0x4a
	.zero		1
	.zero		1


	//----- nvinfo : EIATTR_EXIT_INSTR_OFFSETS
	.align		4
        /*0058*/ 	.byte	0x04, 0x1c
        /*005a*/ 	.short	(.L_17 - .L_16)


	//   ....[0]....
.L_16:
        /*005c*/ 	.word	0x000000c0


	//   ....[1]....
        /*0060*/ 	.word	0x00000160


	//----- nvinfo : EIATTR_CBANK_PARAM_SIZE
	.align		4
.L_17:
        /*0064*/ 	.byte	0x03, 0x19
        /*0066*/ 	.short	0x0018


	//----- nvinfo : EIATTR_PARAM_CBANK
	.align		4
        /*0068*/ 	.byte	0x04, 0x0a
        /*006a*/ 	.short	(.L_19 - .L_18)
	.align		4
.L_18:
        /*006c*/ 	.word	index@(.nv.constant0._Z9transposePiS_ii)
        /*0070*/ 	.short	0x0380
        /*0072*/ 	.short	0x0018


	//----- nvinfo : EIATTR_SW_WAR
	.align		4
.L_19:
        /*0074*/ 	.byte	0x04, 0x36
        /*0076*/ 	.short	(.L_21 - .L_20)
.L_20:
        /*0078*/ 	.word	0x00000008
.L_21:


//--------------------- .nv.callgraph             --------------------------
	.section	.nv.callgraph,"",@"SHT_CUDA_CALLGRAPH"
	.align	4
	.sectionentsize	8
	.align		4
        /*0000*/ 	.word	0x00000000
	.align		4
        /*0004*/ 	.word	0xffffffff
	.align		4
        /*0008*/ 	.word	0x00000000
	.align		4
        /*000c*/ 	.word	0xfffffffe
	.align		4
        /*0010*/ 	.word	0x00000000
	.align		4
        /*0014*/ 	.word	0xfffffffd
	.align		4
        /*0018*/ 	.word	0x00000000
	.align		4
        /*001c*/ 	.word	0xfffffffc


//--------------------- .text._Z9transposePiS_ii  --------------------------
	.section	.text._Z9transposePiS_ii,"ax",@progbits
	.align	128
        .global         _Z9transposePiS_ii
        .type           _Z9transposePiS_ii,@function
        .size           _Z9transposePiS_ii,(.L_x_1 - _Z9transposePiS_ii)
        .other          _Z9transposePiS_ii,@"STO_CUDA_ENTRY STV_DEFAULT"
_Z9transposePiS_ii:
.text._Z9transposePiS_ii:
[----:B------:R-:W-:Y:S01]  /*0000*/  LDC R1, c[0x0][0x37c] ;  /* 0x0000df00ff017b82 */ /* 0x000fe20000000800 */
[----:B------:R-:W0:Y:S07]  /*0010*/  S2R R2, SR_TID.Y ;  /* 0x0000000000027919 */ /* 0x000e2e0000002200 */
[----:B------:R-:W1:Y:S01]  /*0020*/  LDC R0, c[0x0][0x360] ;  /* 0x0000d800ff007b82 */ /* 0x000e620000000800 */
[----:B------:R-:W2:Y:S01]  /*0030*/  LDCU.64 UR6, c[0x0][0x390] ;  /* 0x00007200ff0677ac */ /* 0x000ea20008000a00 */
[----:B------:R-:W1:Y:S06]  /*0040*/  S2R R3, SR_TID.X ;  /* 0x0000000000037919 */ /* 0x000e6c0000002100 */
[----:B------:R-:W0:Y:S08]  /*0050*/  S2UR UR5, SR_CTAID.Y ;  /* 0x00000000000579c3 */ /* 0x000e300000002600 */
[----:B------:R-:W0:Y:S08]  /*0060*/  LDC R7, c[0x0][0x364] ;  /* 0x0000d900ff077b82 */ /* 0x000e300000000800 */
[----:B------:R-:W1:Y:S01]  /*0070*/  S2UR UR4, SR_CTAID.X ;  /* 0x00000000000479c3 */ /* 0x000e620000002500 */
[----:B0-----:R-:W-:-:S05]  /*0080*/  IMAD R7, R7, UR5, R2 ;  /* 0x0000000507077c24 */ /* 0x001fca000f8e0202 */
[----:B--2---:R-:W-:Y:S01]  /*0090*/  ISETP.GE.U32.AND P0, PT, R7, UR6, PT ;  /* 0x0000000607007c0c */ /* 0x004fe2000bf06070 */
[----:B-1----:R-:W-:-:S05]  /*00a0*/  IMAD R0, R0, UR4, R3 ;  /* 0x0000000400007c24 */ /* 0x002fca000f8e0203 */
[----:B------:R-:W-:-:S13]  /*00b0*/  ISETP.GE.U32.OR P0, PT, R0, UR7, P0 ;  /* 0x0000000700007c0c */ /* 0x000fda0008706470 */
[----:B------:R-:W-:Y:S05]  /*00c0*/  @P0 EXIT ;  /* 0x000000000000094d */ /* 0x000fea0003800000 */
[----:B------:R-:W0:Y:S01]  /*00d0*/  LDC.64 R2, c[0x0][0x380] ;  /* 0x0000e000ff027b82 */ /* 0x000e220000000a00 */
[----:B------:R-:W1:Y:S01]  /*00e0*/  LDCU.64 UR4, c[0x0][0x358] ;  /* 0x00006b00ff0477ac */ /* 0x000e620008000a00 */
[----:B------:R-:W-:-:S04]  /*00f0*/  IMAD R5, R7, UR7, R0 ;  /* 0x0000000707057c24 */ /* 0x000fc8000f8e0200 */
[----:B0-----:R-:W-:Y:S02]  /*0100*/  IMAD.WIDE R2, R5, 0x4, R2 ;  /* 0x0000000405027825 */ /* 0x001fe400078e0202 */
[----:B------:R-:W0:Y:S04]  /*0110*/  LDC.64 R4, c[0x0][0x388] ;  /* 0x0000e200ff047b82 */ /* 0x000e280000000a00 */
[----:B-1----:R-:W2:Y:S01]  /*0120*/  LDG.E R3, desc[UR4][R2.64] ;  /* 0x0000000402037981 */ /* 0x002ea2000c1e1900 */
[----:B------:R-:W-:-:S04]  /*0130*/  IMAD R7, R0, UR6, R7 ;  /* 0x0000000600077c24 */ /* 0x000fc8000f8e0207 */
[----:B0-----:R-:W-:-:S05]  /*0140*/  IMAD.WIDE R4, R7, 0x4, R4 ;  /* 0x0000000407047825 */ /* 0x001fca00078e0204 */
[----:B--2---:R-:W-:Y:S01]  /*0150*/  STG.E desc[UR4][R4.64], R3 ;  /* 0x0000000304007986 */ /* 0x004fe2000c101904 */
[----:B------:R-:W-:Y:S05]  /*0160*/  EXIT ;  /* 0x000000000000794d */ /* 0x000fea0003800000 */
.L_x_0:
[----:B------:R-:W-:-:S00]  /*0170*/  BRA `(.L_x_0) ;  /* 0xfffffffc00fc7947 */ /* 0x000fc0000383ffff */
[----:B------:R-:W-:-:S00]  /*0180*/  NOP ;  /* 0x0000000000007918 */ /* 0x000fc00000000000 */
[----:B------:R-:W-:-:S00]  /*0190*/  NOP ;  /* 0x0000000000007918 */ /* 0x000fc00000000000 */
[----:B------:R-:W-:-:S00]  /*01a0*/  NOP ;  /* 0x0000000000007918 */ /* 0x000fc00000000000 */
[----:B------:R-:W-:-:S00]  /*01b0*/  NOP ;  /* 0x0000000000007918 */ /* 0x000fc00000000000 */
[----:B------:R-:W-:-:S00]  /*01c0*/  NOP ;  /* 0x0000000000007918 */ /* 0x000fc00000000000 */
[----:B------:R-:W-:-:S00]  /*01d0*/  NOP ;  /* 0x0000000000007918 */ /* 0x000fc00000000000 */
[----:B------:R-:W-:-:S00]  /*01e0*/  NOP ;  /* 0x0000000000007918 */ /* 0x000fc00000000000 */
[----:B------:R-:W-:-:S00]  /*01f0*/  NOP ;  /* 0x0000000000007918 */ /* 0x000fc00000000000 */
.L_x_1:


//--------------------- .nv.shared.reserved.0     --------------------------
	.section	.nv.shared.reserved.0,"aw",@nobits
	.weak		__nv_reservedSMEM_offset_0_alias
	.size		__nv_reservedSMEM_offset_0_alias, 0, 64
	.other		__nv_reservedSMEM_offset_0_alias,@"STO_CUDA_RESERVED_SHARED STV_DEFAULT"
__nv_reservedSMEM_offset_0_alias:
	.zero		0
	.zero		64


//--------------------- .nv.constant0._Z9transposePiS_ii --------------------------
	.section	.nv.constant0._Z9transposePiS_ii,"a",@progbits
	.sectionflags	@""
	.align	4
.nv.constant0._Z9transposePiS_ii:
	.zero		920


//--------------------- SYMBOLS --------------------------

	.type		.nv.reservedSmem.offset0,@object
	.size		.nv.reservedSmem.offset0,0x4
